	.headerflags	@"EF_CUDA_TEXMODE_UNIFIED EF_CUDA_64BIT_ADDRESS EF_CUDA_ACCELERATORS EF_CUDA_SM90 EF_CUDA_VIRTUAL_SM(EF_CUDA_SM90)"
	.elftype	@"ET_EXEC"


//--------------------- .nv.info                  --------------------------
	.section	.nv.info,"",@"SHT_CUDA_INFO"
	.align	4


	//----- nvinfo : EIATTR_REGCOUNT
	.align		4
        /*0000*/ 	.byte	0x04, 0x2f
        /*0002*/ 	.short	(.L_2 - .L_1)
	.align		4
.L_1:
        /*0004*/ 	.word	index@(triton_per_fused__native_batch_norm_legit_convolution_elu_7)
        /*0008*/ 	.word	0x00000028


	//----- nvinfo : EIATTR_MIN_STACK_SIZE
	.align		4
.L_2:
        /*000c*/ 	.byte	0x04, 0x12
        /*000e*/ 	.short	(.L_4 - .L_3)
	.align		4
.L_3:
        /*0010*/ 	.word	index@(triton_per_fused__native_batch_norm_legit_convolution_elu_7)
        /*0014*/ 	.word	0x00000000


	//----- nvinfo : EIATTR_FRAME_SIZE
	.align		4
.L_4:
        /*0018*/ 	.byte	0x04, 0x11
        /*001a*/ 	.short	(.L_6 - .L_5)
	.align		4
.L_5:
        /*001c*/ 	.word	index@(triton_per_fused__native_batch_norm_legit_convolution_elu_7)
        /*0020*/ 	.word	0x00000000


	//----- nvinfo : EIATTR_MIN_STACK_SIZE
	.align		4
.L_6:
        /*0024*/ 	.byte	0x04, 0x12
        /*0026*/ 	.short	(.L_8 - .L_7)
	.align		4
.L_7:
        /*0028*/ 	.word	index@(triton_per_fused__native_batch_norm_legit_convolution_elu_7)
        /*002c*/ 	.word	0x00000000
.L_8:


//--------------------- .nv.info.triton_per_fused__native_batch_norm_legit_convolution_elu_7 --------------------------
	.section	.nv.info.triton_per_fused__native_batch_norm_legit_convolution_elu_7,"",@"SHT_CUDA_INFO"
	.sectionflags	@""
	.align	4


	//----- nvinfo : EIATTR_CUDA_API_VERSION
	.align		4
        /*0000*/ 	.byte	0x04, 0x37
        /*0002*/ 	.short	(.L_10 - .L_9)
.L_9:
        /*0004*/ 	.word	0x0000007c


	//----- nvinfo : EIATTR_KPARAM_INFO
	.align		4
.L_10:
        /*0008*/ 	.byte	0x04, 0x17
        /*000a*/ 	.short	(.L_12 - .L_11)
.L_11:
        /*000c*/ 	.word	0x00000000
        /*0010*/ 	.short	0x0006
        /*0012*/ 	.short	0x002c
        /*0014*/ 	.byte	0x00, 0xf0, 0x11, 0x00


	//----- nvinfo : EIATTR_KPARAM_INFO
	.align		4
.L_12:
        /*0018*/ 	.byte	0x04, 0x17
        /*001a*/ 	.short	(.L_14 - .L_13)
.L_13:
        /*001c*/ 	.word	0x00000000
        /*0020*/ 	.short	0x0005
        /*0022*/ 	.short	0x0028
        /*0024*/ 	.byte	0x00, 0xf0, 0x11, 0x00


	//----- nvinfo : EIATTR_KPARAM_INFO
	.align		4
.L_14:
        /*0028*/ 	.byte	0x04, 0x17
        /*002a*/ 	.short	(.L_16 - .L_15)
.L_15:
        /*002c*/ 	.word	0x00000000
        /*0030*/ 	.short	0x0004
        /*0032*/ 	.short	0x0020
        /*0034*/ 	.byte	0x00, 0xf4, 0x21, 0x00


	//----- nvinfo : EIATTR_KPARAM_INFO
	.align		4
.L_16:
        /*0038*/ 	.byte	0x04, 0x17
        /*003a*/ 	.short	(.L_18 - .L_17)
.L_17:
        /*003c*/ 	.word	0x00000000
        /*0040*/ 	.short	0x0003
        /*0042*/ 	.short	0x0018
        /*0044*/ 	.byte	0x00, 0xf4, 0x21, 0x00


	//----- nvinfo : EIATTR_KPARAM_INFO
	.align		4
.L_18:
        /*0048*/ 	.byte	0x04, 0x17
        /*004a*/ 	.short	(.L_20 - .L_19)
.L_19:
        /*004c*/ 	.word	0x00000000
        /*0050*/ 	.short	0x0002
        /*0052*/ 	.short	0x0010
        /*0054*/ 	.byte	0x00, 0xf4, 0x21, 0x00


	//----- nvinfo : EIATTR_KPARAM_INFO
	.align		4
.L_20:
        /*0058*/ 	.byte	0x04, 0x17
        /*005a*/ 	.short	(.L_22 - .L_21)
.L_21:
        /*005c*/ 	.word	0x00000000
        /*0060*/ 	.short	0x0001
        /*0062*/ 	.short	0x0008
        /*0064*/ 	.byte	0x00, 0xf4, 0x21, 0x00


	//----- nvinfo : EIATTR_KPARAM_INFO
	.align		4
.L_22:
        /*0068*/ 	.byte	0x04, 0x17
        /*006a*/ 	.short	(.L_24 - .L_23)
.L_23:
        /*006c*/ 	.word	0x00000000
        /*0070*/ 	.short	0x0000
        /*0072*/ 	.short	0x0000
        /*0074*/ 	.byte	0x00, 0xf4, 0x21, 0x00


	//----- nvinfo : EIATTR_SPARSE_MMA_MASK
	.align		4
.L_24:
        /*0078*/ 	.byte	0x03, 0x50
        /*007a*/ 	.short	0x0000


	//----- nvinfo : EIATTR_MAXREG_COUNT
	.align		4
        /*007c*/ 	.byte	0x03, 0x1b
        /*007e*/ 	.short	0x00ff


	//----- nvinfo : EIATTR_COOP_GROUP_MASK_REGIDS
	.align		4
        /*0080*/ 	.byte	0x04, 0x29
        /*0082*/ 	.short	(.L_26 - .L_25)


	//   ....[0]....
.L_25:
        /*0084*/ 	.word	0xffffffff


	//   ....[1]....
        /*0088*/ 	.word	0xffffffff


	//   ....[2]....
        /*008c*/ 	.word	0xffffffff


	//   ....[3]....
        /*0090*/ 	.word	0xffffffff


	//   ....[4]....
        /*0094*/ 	.word	0xffffffff


	//   ....[5]....
        /*0098*/ 	.word	0xffffffff


	//   ....[6]....
        /*009c*/ 	.word	0xffffffff


	//   ....[7]....
        /*00a0*/ 	.word	0xffffffff


	//   ....[8]....
        /*00a4*/ 	.word	0xffffffff


	//   ....[9]....
        /*00a8*/ 	.word	0xffffffff


	//   ....[10]....
        /*00ac*/ 	.word	0xffffffff


	//   ....[11]....
        /*00b0*/ 	.word	0xffffffff


	//   ....[12]....
        /*00b4*/ 	.word	0xffffffff


	//   ....[13]....
        /*00b8*/ 	.word	0xffffffff


	//   ....[14]....
        /*00bc*/ 	.word	0xffffffff


	//   ....[15]....
        /*00c0*/ 	.word	0xffffffff


	//----- nvinfo : EIATTR_COOP_GROUP_INSTR_OFFSETS
	.align		4
.L_26:
        /*00c4*/ 	.byte	0x04, 0x28
        /*00c6*/ 	.short	(.L_28 - .L_27)


	//   ....[0]....
.L_27:
        /*00c8*/ 	.word	0x00000380


	//   ....[1]....
        /*00cc*/ 	.word	0x00000450


	//   ....[2]....
        /*00d0*/ 	.word	0x00000460


	//   ....[3]....
        /*00d4*/ 	.word	0x00000490


	//   ....[4]....
        /*00d8*/ 	.word	0x000004a0


	//   ....[5]....
        /*00dc*/ 	.word	0x000004d0


	//   ....[6]....
        /*00e0*/ 	.word	0x000004e0


	//   ....[7]....
        /*00e4*/ 	.word	0x00000510


	//   ....[8]....
        /*00e8*/ 	.word	0x000005c0


	//   ....[9]....
        /*00ec*/ 	.word	0x00000650


	//   ....[10]....
        /*00f0*/ 	.word	0x00000680


	//   ....[11]....
        /*00f4*/ 	.word	0x000006b0


	//   ....[12]....
        /*00f8*/ 	.word	0x000006d0


	//   ....[13]....
        /*00fc*/ 	.word	0x00000700


	//   ....[14]....
        /*0100*/ 	.word	0x00000730


	//   ....[15]....
        /*0104*/ 	.word	0x000007b0


	//----- nvinfo : EIATTR_EXIT_INSTR_OFFSETS
	.align		4
.L_28:
        /*0108*/ 	.byte	0x04, 0x1c
        /*010a*/ 	.short	(.L_30 - .L_29)


	//   ....[0]....
.L_29:
        /*010c*/ 	.word	0x000017c0


	//   ....[1]....
        /*0110*/ 	.word	0x000017f0


	//----- nvinfo : EIATTR_REQNTID
	.align		4
.L_30:
        /*0114*/ 	.byte	0x04, 0x10
        /*0116*/ 	.short	(.L_32 - .L_31)
.L_31:
        /*0118*/ 	.word	0x00000100
        /*011c*/ 	.word	0x00000001
        /*0120*/ 	.word	0x00000001


	//----- nvinfo : EIATTR_CBANK_PARAM_SIZE
	.align		4
.L_32:
        /*0124*/ 	.byte	0x03, 0x19
        /*0126*/ 	.short	0x0030


	//----- nvinfo : EIATTR_PARAM_CBANK
	.align		4
        /*0128*/ 	.byte	0x04, 0x0a
        /*012a*/ 	.short	(.L_34 - .L_33)
	.align		4
.L_33:
        /*012c*/ 	.word	index@(.nv.constant0.triton_per_fused__native_batch_norm_legit_convolution_elu_7)
        /*0130*/ 	.short	0x0210
        /*0132*/ 	.short	0x0030


	//----- nvinfo : EIATTR_SW_WAR
	.align		4
.L_34:
        /*0134*/ 	.byte	0x04, 0x36
        /*0136*/ 	.short	(.L_36 - .L_35)
.L_35:
        /*0138*/ 	.word	0x00000008
.L_36:


//--------------------- .nv.callgraph             --------------------------
	.section	.nv.callgraph,"",@"SHT_CUDA_CALLGRAPH"
	.align	4
	.sectionentsize	8
	.align		4
        /*0000*/ 	.word	0x00000000
	.align		4
        /*0004*/ 	.word	0xffffffff
	.align		4
        /*0008*/ 	.word	0x00000000
	.align		4
        /*000c*/ 	.word	0xfffffffe
	.align		4
        /*0010*/ 	.word	0x00000000
	.align		4
        /*0014*/ 	.word	0xfffffffd
	.align		4
        /*0018*/ 	.word	0x00000000
	.align		4
        /*001c*/ 	.word	0xfffffffc


//--------------------- .nv.constant4             --------------------------
	.section	.nv.constant4,"a",@progbits
	.align	8
	.align		8
.nv.constant4:
        /*0000*/ 	.dword	_$_str


//--------------------- .text.triton_per_fused__native_batch_norm_legit_convolution_elu_7 --------------------------
	.section	.text.triton_per_fused__native_batch_norm_legit_convolution_elu_7,"ax",@progbits
	.sectionflags	@"SHF_BARRIERS=1"
	.align	128
        .global         triton_per_fused__native_batch_norm_legit_convolution_elu_7
        .type           triton_per_fused__native_batch_norm_legit_convolution_elu_7,@function
        .size           triton_per_fused__native_batch_norm_legit_convolution_elu_7,(.L_x_1 - triton_per_fused__native_batch_norm_legit_convolution_elu_7)
        .other          triton_per_fused__native_batch_norm_legit_convolution_elu_7,@"STO_CUDA_ENTRY STV_DEFAULT"
triton_per_fused__native_batch_norm_legit_convolution_elu_7:
.text.triton_per_fused__native_batch_norm_legit_convolution_elu_7:
[----:B------:R-:W0:Y:S01]  /*0000*/  LDC R1, c[0x0][0x28] ;  /* 0x00000a00ff017b82 */ /* 0x000e220000000800 */
[----:B------:R-:W1:Y:S07]  /*0010*/  S2R R32, SR_TID.X ;  /* 0x0000000000207919 */ /* 0x000e6e0000002100 */
[----:B------:R-:W2:Y:S01]  /*0020*/  LDC.64 R4, c[0x0][0x210] ;  /* 0x00008400ff047b82 */ /* 0x000ea20000000a00 */
[----:B------:R-:W-:Y:S02]  /*0030*/  CS2R R12, SRZ ;  /* 0x00000000000c7805 */ /* 0x000fe4000001ff00 */
[----:B------:R-:W-:Y:S01]  /*0040*/  CS2R R14, SRZ ;  /* 0x00000000000e7805 */ /* 0x000fe2000001ff00 */
[----:B------:R-:W3:Y:S01]  /*0050*/  S2R R2, SR_CTAID.X ;  /* 0x0000000000027919 */ /* 0x000ee20000002500 */
[----:B------:R-:W-:-:S03]  /*0060*/  ULDC.64 UR6, c[0x0][0x208] ;  /* 0x0000820000067ab9 */ /* 0x000fc60000000a00 */
[----:B------:R-:W4:Y:S01]  /*0070*/  LDC.64 R20, c[0x0][0x220] ;  /* 0x00008800ff147b82 */ /* 0x000f220000000a00 */
[----:B-1----:R-:W-:Y:S02]  /*0080*/  SHF.R.U32.HI R0, RZ, 0x4, R32 ;  /* 0x00000004ff007819 */ /* 0x002fe40000011620 */
[----:B------:R-:W-:Y:S02]  /*0090*/  SHF.L.U32 R3, R32, 0x2, RZ ;  /* 0x0000000220037819 */ /* 0x000fe400000006ff */
[----:B---3--:R-:W-:Y:S02]  /*00a0*/  SHF.L.U32 R19, R2, 0x5, RZ ;  /* 0x0000000502137819 */ /* 0x008fe400000006ff */
[----:B------:R-:W-:Y:S02]  /*00b0*/  SGXT.U32 R0, R0, 0x4 ;  /* 0x000000040000781a */ /* 0x000fe40000000000 */
[----:B------:R-:W-:Y:S02]  /*00c0*/  SHF.R.S32.HI R9, RZ, 0x1a, R2 ;  /* 0x0000001aff097819 */ /* 0x000fe40000011402 */
[----:B------:R-:W-:-:S02]  /*00d0*/  LOP3.LUT R2, R19, R0, RZ, 0xfc, !PT ;  /* 0x0000000013027212 */ /* 0x000fc400078efcff */
[----:B------:R-:W-:Y:S02]  /*00e0*/  SGXT R9, R9, 0x1 ;  /* 0x000000010909781a */ /* 0x000fe40000000200 */
[----:B------:R-:W-:Y:S02]  /*00f0*/  LOP3.LUT R7, R3, 0x3c, RZ, 0xc0, !PT ;  /* 0x0000003c03077812 */ /* 0x000fe400078ec0ff */
[----:B------:R-:W-:Y:S02]  /*0100*/  LEA.HI R6, R9, R2, RZ, 0x5 ;  /* 0x0000000209067211 */ /* 0x000fe400078f28ff */
[C---:B------:R-:W-:Y:S02]  /*0110*/  ISETP.GE.AND P2, PT, R2.reuse, 0x80, PT ;  /* 0x000000800200780c */ /* 0x040fe40003f46270 */
[----:B------:R-:W-:Y:S02]  /*0120*/  LEA R3, R2, R7, 0x6 ;  /* 0x0000000702037211 */ /* 0x000fe400078e30ff */
[----:B------:R-:W-:-:S03]  /*0130*/  LOP3.LUT R11, R6, 0xffffffe0, RZ, 0xc0, !PT ;  /* 0xffffffe0060b7812 */ /* 0x000fc600078ec0ff */
[----:B--2---:R-:W-:Y:S01]  /*0140*/  IMAD.WIDE R16, R3, 0x4, R4 ;  /* 0x0000000403107825 */ /* 0x004fe200078e0204 */
[----:B------:R-:W-:Y:S01]  /*0150*/  IADD3 R11, R2, -R11, RZ ;  /* 0x8000000b020b7210 */ /* 0x000fe20007ffe0ff */
[----:B------:R-:W-:-:S04]  /*0160*/  HFMA2.MMA R2, -RZ, RZ, 0, 0 ;  /* 0x00000000ff027435 */ /* 0x000fc800000001ff */
[----:B------:R-:W2:Y:S01]  /*0170*/  @!P2 LDG.E.128 R12, desc[UR6][R16.64] ;  /* 0x00000006100ca981 */ /* 0x000ea2000c1e1d00 */
[----:B----4-:R-:W-:-:S05]  /*0180*/  IMAD.WIDE R22, R11, 0x4, R20 ;  /* 0x000000040b167825 */ /* 0x010fca00078e0214 */
[----:B------:R1:W3:Y:S01]  /*0190*/  @!P2 LDG.E.EL R2, desc[UR6][R22.64] ;  /* 0x000000061602a981 */ /* 0x0002e2000c2e1900 */
[----:B------:R-:W-:Y:S02]  /*01a0*/  LOP3.LUT R6, R19, 0x10, R0, 0xfe, !PT ;  /* 0x0000001013067812 */ /* 0x000fe400078efe00 */
[----:B------:R-:W-:Y:S02]  /*01b0*/  CS2R R10, SRZ ;  /* 0x00000000000a7805 */ /* 0x000fe4000001ff00 */
[----:B------:R-:W-:Y:S02]  /*01c0*/  LEA.HI R9, R9, R6, RZ, 0x5 ;  /* 0x0000000609097211 */ /* 0x000fe400078f28ff */
[C---:B------:R-:W-:Y:S02]  /*01d0*/  ISETP.GE.AND P1, PT, R6.reuse, 0x80, PT ;  /* 0x000000800600780c */ /* 0x040fe40003f26270 */
[----:B------:R-:W-:Y:S02]  /*01e0*/  LOP3.LUT R9, R9, 0xffffffe0, RZ, 0xc0, !PT ;  /* 0xffffffe009097812 */ /* 0x000fe400078ec0ff */
[----:B------:R-:W-:-:S02]  /*01f0*/  LEA R7, R6, R7, 0x6 ;  /* 0x0000000706077211 */ /* 0x000fc400078e30ff */
[----:B------:R-:W-:Y:S02]  /*0200*/  IADD3 R25, R6, -R9, RZ ;  /* 0x8000000906197210 */ /* 0x000fe40007ffe0ff */
[----:B------:R-:W-:Y:S02]  /*0210*/  CS2R R8, SRZ ;  /* 0x0000000000087805 */ /* 0x000fe4000001ff00 */
[----:B------:R-:W-:Y:S01]  /*0220*/  MOV R6, RZ ;  /* 0x000000ff00067202 */ /* 0x000fe20000000f00 */
[----:B------:R-:W-:-:S04]  /*0230*/  IMAD.WIDE R4, R7, 0x4, R4 ;  /* 0x0000000407047825 */ /* 0x000fc800078e0204 */
[----:B------:R-:W-:Y:S01]  /*0240*/  IMAD.WIDE R20, R25, 0x4, R20 ;  /* 0x0000000419147825 */ /* 0x000fe200078e0214 */
[----:B------:R-:W4:Y:S04]  /*0250*/  @!P1 LDG.E.128 R8, desc[UR6][R4.64] ;  /* 0x0000000604089981 */ /* 0x000f28000c1e1d00 */
[----:B------:R5:W5:Y:S01]  /*0260*/  @!P1 LDG.E.EL R6, desc[UR6][R20.64] ;  /* 0x0000000614069981 */ /* 0x000b62000c2e1900 */
[----:B------:R-:W1:Y:S01]  /*0270*/  S2UR UR5, SR_CgaCtaId ;  /* 0x00000000000579c3 */ /* 0x000e620000008800 */
[----:B------:R-:W-:Y:S01]  /*0280*/  UMOV UR4, 0x400 ;  /* 0x0000040000047882 */ /* 0x000fe20000000000 */
[----:B------:R-:W-:Y:S01]  /*0290*/  LOP3.LUT R19, R19, 0x1f, R32, 0xf8, !PT ;  /* 0x0000001f13137812 */ /* 0x000fe200078ef820 */
[----:B01----:R-:W-:Y:S01]  /*02a0*/  UPRMT UR4, UR5, 0x654, UR4 ;  /* 0x0000065405047896 */ /* 0x003fe20008000004 */
[----:B--2---:R-:W-:-:S02]  /*02b0*/  SEL R13, R13, RZ, !P2 ;  /* 0x000000ff0d0d7207 */ /* 0x004fc40005000000 */
[----:B------:R-:W-:Y:S02]  /*02c0*/  SEL R23, R12, RZ, !P2 ;  /* 0x000000ff0c177207 */ /* 0x000fe40005000000 */
[----:B------:R-:W-:Y:S01]  /*02d0*/  SEL R25, R14, RZ, !P2 ;  /* 0x000000ff0e197207 */ /* 0x000fe20005000000 */
[--C-:B---3--:R-:W-:Y:S02]  /*02e0*/  FADD R13, R13, R2.reuse ;  /* 0x000000020d0d7221 */ /* 0x108fe40000000000 */
[--C-:B------:R-:W-:Y:S01]  /*02f0*/  FADD R12, R23, R2.reuse ;  /* 0x00000002170c7221 */ /* 0x100fe20000000000 */
[----:B------:R-:W-:Y:S01]  /*0300*/  SEL R15, R15, RZ, !P2 ;  /* 0x000000ff0f0f7207 */ /* 0x000fe20005000000 */
[----:B------:R-:W-:Y:S02]  /*0310*/  FADD R14, R25, R2 ;  /* 0x00000002190e7221 */ /* 0x000fe40000000000 */
[----:B------:R-:W-:Y:S02]  /*0320*/  FADD R23, R13, R12 ;  /* 0x0000000c0d177221 */ /* 0x000fe40000000000 */
[----:B------:R-:W-:-:S02]  /*0330*/  FADD R15, R15, R2 ;  /* 0x000000020f0f7221 */ /* 0x000fc40000000000 */
[----:B------:R-:W-:-:S04]  /*0340*/  FADD R2, R14, R23 ;  /* 0x000000170e027221 */ /* 0x000fc80000000000 */
[----:B------:R-:W-:-:S05]  /*0350*/  FADD R2, R15, R2 ;  /* 0x000000020f027221 */ /* 0x000fca0000000000 */
[----:B------:R-:W-:Y:S02]  /*0360*/  FSEL R2, R2, RZ, !P2 ;  /* 0x000000ff02027208 */ /* 0x000fe40005000000 */
[----:B----4-:R-:W-:-:S03]  /*0370*/  SEL R9, R9, RZ, !P1 ;  /* 0x000000ff09097207 */ /* 0x010fc60004800000 */
[----:B------:R-:W0:Y:S01]  /*0380*/  SHFL.BFLY PT, R23, R2, 0x8, 0x1f ;  /* 0x0d001f0002177f89 */ /* 0x000e2200000e0000 */
[----:B-----5:R-:W-:Y:S02]  /*0390*/  SEL R21, R8, RZ, !P1 ;  /* 0x000000ff08157207 */ /* 0x020fe40004800000 */
[----:B------:R-:W-:Y:S01]  /*03a0*/  SEL R25, R10, RZ, !P1 ;  /* 0x000000ff0a197207 */ /* 0x000fe20004800000 */
[--C-:B------:R-:W-:Y:S01]  /*03b0*/  FADD R9, R9, R6.reuse ;  /* 0x0000000609097221 */ /* 0x100fe20000000000 */
[----:B------:R-:W-:Y:S01]  /*03c0*/  SEL R11, R11, RZ, !P1 ;  /* 0x000000ff0b0b7207 */ /* 0x000fe20004800000 */
[--C-:B------:R-:W-:Y:S02]  /*03d0*/  FADD R8, R21, R6.reuse ;  /* 0x0000000615087221 */ /* 0x100fe40000000000 */
[----:B------:R-:W-:Y:S02]  /*03e0*/  FADD R10, R25, R6 ;  /* 0x00000006190a7221 */ /* 0x000fe40000000000 */
[----:B------:R-:W-:Y:S01]  /*03f0*/  FADD R21, R9, R8 ;  /* 0x0000000809157221 */ /* 0x000fe20000000000 */
[----:B------:R-:W-:-:S03]  /*0400*/  FADD R11, R11, R6 ;  /* 0x000000060b0b7221 */ /* 0x000fc60000000000 */
[----:B------:R-:W-:-:S04]  /*0410*/  FADD R6, R10, R21 ;  /* 0x000000150a067221 */ /* 0x000fc80000000000 */
[----:B------:R-:W-:-:S05]  /*0420*/  FADD R6, R11, R6 ;  /* 0x000000060b067221 */ /* 0x000fca0000000000 */
[----:B------:R-:W-:Y:S01]  /*0430*/  FSEL R6, R6, RZ, !P1 ;  /* 0x000000ff06067208 */ /* 0x000fe20004800000 */
[----:B0-----:R-:W-:-:S04]  /*0440*/  FADD R23, R2, R23 ;  /* 0x0000001702177221 */ /* 0x001fc80000000000 */
[----:B------:R-:W0:Y:S04]  /*0450*/  SHFL.BFLY PT, R25, R6, 0x8, 0x1f ;  /* 0x0d001f0006197f89 */ /* 0x000e2800000e0000 */
[----:B------:R-:W1:Y:S01]  /*0460*/  SHFL.BFLY PT, R2, R23, 0x4, 0x1f ;  /* 0x0c801f0017027f89 */ /* 0x000e6200000e0000 */
[----:B0-----:R-:W-:Y:S01]  /*0470*/  FADD R25, R6, R25 ;  /* 0x0000001906197221 */ /* 0x001fe20000000000 */
[----:B-1----:R-:W-:-:S04]  /*0480*/  FADD R2, R23, R2 ;  /* 0x0000000217027221 */ /* 0x002fc80000000000 */
        /* <DEDUP_REMOVED lines=8> */
[----:B------:R-:W0:Y:S01]  /*0510*/  SHFL.BFLY PT, R2, R27, 0x1, 0x1f ;  /* 0x0c201f001b027f89 */ /* 0x000e2200000e0000 */
[C---:B------:R-:W-:Y:S01]  /*0520*/  FFMA R30, R36.reuse, -0.015625, R13 ;  /* 0xbc800000241e7823 */ /* 0x040fe2000000000d */
[C---:B------:R-:W-:Y:S01]  /*0530*/  FFMA R18, R36.reuse, -0.015625, R12 ;  /* 0xbc80000024127823 */ /* 0x040fe2000000000c */
[C---:B------:R-:W-:Y:S01]  /*0540*/  FFMA R6, R36.reuse, -0.015625, R14 ;  /* 0xbc80000024067823 */ /* 0x040fe2000000000e */
[----:B------:R-:W-:Y:S01]  /*0550*/  FFMA R28, R36, -0.015625, R15 ;  /* 0xbc800000241c7823 */ /* 0x000fe2000000000f */
[----:B------:R-:W-:-:S04]  /*0560*/  FMUL R23, R30, R30 ;  /* 0x0000001e1e177220 */ /* 0x000fc80000400000 */
[----:B------:R-:W-:-:S04]  /*0570*/  FFMA R23, R18, R18, R23 ;  /* 0x0000001212177223 */ /* 0x000fc80000000017 */
[----:B------:R-:W-:-:S04]  /*0580*/  FFMA R23, R6, R6, R23 ;  /* 0x0000000606177223 */ /* 0x000fc80000000017 */
[----:B------:R-:W-:-:S05]  /*0590*/  FFMA R23, R28, R28, R23 ;  /* 0x0000001c1c177223 */ /* 0x000fca0000000017 */
[----:B------:R-:W-:Y:S01]  /*05a0*/  FSEL R25, R23, RZ, !P2 ;  /* 0x000000ff17197208 */ /* 0x000fe20005000000 */
[----:B0-----:R-:W-:-:S04]  /*05b0*/  FADD R23, R27, R2 ;  /* 0x000000021b177221 */ /* 0x001fc80000000000 */
[----:B------:R-:W0:Y:S01]  /*05c0*/  SHFL.BFLY PT, R20, R25, 0x8, 0x1f ;  /* 0x0d001f0019147f89 */ /* 0x000e2200000e0000 */
[C---:B------:R-:W-:Y:S01]  /*05d0*/  FFMA R24, R23.reuse, -0.015625, R9 ;  /* 0xbc80000017187823 */ /* 0x040fe20000000009 */
[C---:B------:R-:W-:Y:S01]  /*05e0*/  FFMA R22, R23.reuse, -0.015625, R8 ;  /* 0xbc80000017167823 */ /* 0x040fe20000000008 */
[----:B------:R-:W-:Y:S02]  /*05f0*/  FFMA R26, R23, -0.015625, R10 ;  /* 0xbc800000171a7823 */ /* 0x000fe4000000000a */
[----:B------:R-:W-:-:S04]  /*0600*/  FMUL R21, R24, R24 ;  /* 0x0000001818157220 */ /* 0x000fc80000400000 */
[----:B------:R-:W-:-:S04]  /*0610*/  FFMA R21, R22, R22, R21 ;  /* 0x0000001616157223 */ /* 0x000fc80000000015 */
[----:B------:R-:W-:Y:S01]  /*0620*/  FFMA R21, R26, R26, R21 ;  /* 0x0000001a1a157223 */ /* 0x000fe20000000015 */
[----:B0-----:R-:W-:Y:S01]  /*0630*/  FADD R2, R25, R20 ;  /* 0x0000001419027221 */ /* 0x001fe20000000000 */
[----:B------:R-:W-:-:S04]  /*0640*/  FFMA R20, R23, -0.015625, R11 ;  /* 0xbc80000017147823 */ /* 0x000fc8000000000b */
[----:B------:R-:W0:Y:S01]  /*0650*/  SHFL.BFLY PT, R27, R2, 0x4, 0x1f ;  /* 0x0c801f00021b7f89 */ /* 0x000e2200000e0000 */
[----:B------:R-:W-:-:S05]  /*0660*/  FFMA R21, R20, R20, R21 ;  /* 0x0000001414157223 */ /* 0x000fca0000000015 */
[----:B------:R-:W-:-:S05]  /*0670*/  FSEL R21, R21, RZ, !P1 ;  /* 0x000000ff15157208 */ /* 0x000fca0004800000 */
[----:B------:R-:W1:Y:S01]  /*0680*/  SHFL.BFLY PT, R25, R21, 0x8, 0x1f ;  /* 0x0d001f0015197f89 */ /* 0x000e6200000e0000 */
[----:B0-----:R-:W-:Y:S01]  /*0690*/  FADD R27, R2, R27 ;  /* 0x0000001b021b7221 */ /* 0x001fe20000000000 */
[----:B------:R-:W-:-:S04]  /*06a0*/  HFMA2.MMA R2, -RZ, RZ, 1.125, 0 ;  /* 0x3c800000ff027435 */ /* 0x000fc800000001ff */
[----:B------:R-:W0:Y:S01]  /*06b0*/  SHFL.BFLY PT, R34, R27, 0x2, 0x1f ;  /* 0x0c401f001b227f89 */ /* 0x000e2200000e0000 */
[----:B-1----:R-:W-:-:S05]  /*06c0*/  FADD R25, R21, R25 ;  /* 0x0000001915197221 */ /* 0x002fca0000000000 */
[----:B------:R-:W1:Y:S01]  /*06d0*/  SHFL.BFLY PT, R29, R25, 0x4, 0x1f ;  /* 0x0c801f00191d7f89 */ /* 0x000e6200000e0000 */
[----:B0-----:R-:W-:Y:S01]  /*06e0*/  FADD R34, R27, R34 ;  /* 0x000000221b227221 */ /* 0x001fe20000000000 */
[----:B------:R-:W-:-:S04]  /*06f0*/  LOP3.LUT R27, R32, 0x1f, RZ, 0xc0, !PT ;  /* 0x0000001f201b7812 */ /* 0x000fc800078ec0ff */
[----:B------:R-:W0:Y:S01]  /*0700*/  SHFL.BFLY PT, R31, R34, 0x1, 0x1f ;  /* 0x0c201f00221f7f89 */ /* 0x000e2200000e0000 */
[----:B------:R-:W-:Y:S01]  /*0710*/  LEA R27, R27, UR4, 0x2 ;  /* 0x000000041b1b7c11 */ /* 0x000fe2000f8e10ff */
[----:B-1----:R-:W-:-:S05]  /*0720*/  FADD R35, R25, R29 ;  /* 0x0000001d19237221 */ /* 0x002fca0000000000 */
[----:B------:R-:W1:Y:S01]  /*0730*/  SHFL.BFLY PT, R29, R35, 0x2, 0x1f ;  /* 0x0c401f00231d7f89 */ /* 0x000e6200000e0000 */
[----:B0-----:R-:W-:Y:S01]  /*0740*/  FADD R31, R34, R31 ;  /* 0x0000001f221f7221 */ /* 0x001fe20000000000 */
[----:B------:R-:W-:-:S03]  /*0750*/  LEA R34, R0, UR4, 0x2 ;  /* 0x0000000400227c11 */ /* 0x000fc6000f8e10ff */
[----:B------:R-:W-:Y:S02]  /*0760*/  FFMA R33, R31, R2, 9.9999997473787516356e-06 ;  /* 0x3727c5ac1f217423 */ /* 0x000fe40000000002 */
[----:B------:R-:W-:Y:S04]  /*0770*/  STS [R34], R36 ;  /* 0x0000002422007388 */ /* 0x000fe80000000800 */
[----:B------:R-:W0:Y:S01]  /*0780*/  MUFU.RSQ R33, R33 ;  /* 0x0000002100217308 */ /* 0x000e220000001400 */
[----:B------:R2:W-:Y:S01]  /*0790*/  STS [R34+0x40], R23 ;  /* 0x0000401722007388 */ /* 0x0005e20000000800 */
[----:B-1----:R-:W-:-:S05]  /*07a0*/  FADD R21, R35, R29 ;  /* 0x0000001d23157221 */ /* 0x002fca0000000000 */
[----:B------:R-:W1:Y:S01]  /*07b0*/  SHFL.BFLY PT, R29, R21, 0x1, 0x1f ;  /* 0x0c201f00151d7f89 */ /* 0x000e6200000e0000 */
[-C--:B0-----:R-:W-:Y:S01]  /*07c0*/  FMUL R18, R18, R33.reuse ;  /* 0x0000002112127220 */ /* 0x081fe20000400000 */
[-C--:B--2---:R-:W-:Y:S01]  /*07d0*/  FMUL R23, R30, R33.reuse ;  /* 0x000000211e177220 */ /* 0x084fe20000400000 */
[----:B------:R-:W-:Y:S02]  /*07e0*/  FMUL R6, R6, R33 ;  /* 0x0000002106067220 */ /* 0x000fe40000400000 */
[C---:B------:R-:W-:Y:S01]  /*07f0*/  FADD.FTZ R0, |R18|.reuse, -RZ ;  /* 0x800000ff12007221 */ /* 0x040fe20000010200 */
[----:B------:R-:W-:Y:S01]  /*0800*/  FMUL R25, R18, 1.4426950216293334961 ;  /* 0x3fb8aa3b12197820 */ /* 0x000fe20000400000 */
[----:B------:R-:W-:Y:S01]  /*0810*/  FMUL R35, R23, 1.4426950216293334961 ;  /* 0x3fb8aa3b17237820 */ /* 0x000fe20000400000 */
[----:B------:R-:W-:Y:S02]  /*0820*/  BAR.SYNC.DEFER_BLOCKING 0x0 ;  /* 0x0000000000007b1d */ /* 0x000fe40000010000 */
[----:B------:R-:W-:-:S04]  /*0830*/  FSETP.GEU.AND P0, PT, R0, 0.40999999642372131348, PT ;  /* 0x3ed1eb850000780b */ /* 0x000fc80003f0e000 */
[----:B------:R-:W0:Y:S01]  /*0840*/  FRND R25, R25 ;  /* 0x0000001900197307 */ /* 0x000e220000201000 */
[----:B-1----:R-:W-:-:S07]  /*0850*/  FADD R29, R21, R29 ;  /* 0x0000001d151d7221 */ /* 0x002fce0000000000 */
[----:B------:R-:W1:Y:S01]  /*0860*/  FRND R35, R35 ;  /* 0x0000002300237307 */ /* 0x000e620000201000 */
[----:B0-----:R-:W-:Y:S02]  /*0870*/  FSEL R21, R25, RZ, P0 ;  /* 0x000000ff19157208 */ /* 0x001fe40000000000 */
[----:B------:R-:W-:Y:S01]  /*0880*/  MOV R25, 0x3ab5ebe6 ;  /* 0x3ab5ebe600197802 */ /* 0x000fe20000000f00 */
[----:B------:R-:W-:Y:S01]  /*0890*/  LDS R0, [R27] ;  /* 0x000000001b007984 */ /* 0x000fe20000000800 */
[----:B------:R-:W-:Y:S01]  /*08a0*/  BAR.SYNC.DEFER_BLOCKING 0x0 ;  /* 0x0000000000007b1d */ /* 0x000fe20000010000 */
[C---:B------:R-:W-:Y:S01]  /*08b0*/  FFMA.FTZ R30, -R21.reuse, 0.693145751953125, R18 ;  /* 0x3f317200151e7823 */ /* 0x040fe20000010112 */
[----:B------:R-:W-:-:S03]  /*08c0*/  FSETP.NEU.AND P6, PT, R21, 128, PT ;  /* 0x430000001500780b */ /* 0x000fc60003fcd000 */
[----:B------:R-:W-:-:S04]  /*08d0*/  FFMA.FTZ R30, -R21, 1.428606765330187045e-06, R30 ;  /* 0x35bfbe8e151e7823 */ /* 0x000fc8000001011e */
[----:B------:R-:W-:-:S04]  /*08e0*/  FFMA.FTZ R37, R30, R25, 0.0083824126049876213074 ;  /* 0x3c0956631e257423 */ /* 0x000fc80000010019 */
[----:B------:R-:W-:-:S04]  /*08f0*/  FFMA.FTZ R37, R30, R37, 0.041667830199003219604 ;  /* 0x3d2aabe31e257423 */ /* 0x000fc80000010025 */
[----:B------:R-:W-:-:S04]  /*0900*/  FFMA.FTZ R37, R30, R37, 0.16666397452354431152 ;  /* 0x3e2aa9f61e257423 */ /* 0x000fc80000010025 */
[C---:B------:R-:W-:Y:S01]  /*0910*/  FFMA.FTZ R37, R30.reuse, R37, 0.49999994039535522461 ;  /* 0x3efffffe1e257423 */ /* 0x040fe20000010025 */
[----:B------:R0:W-:Y:S03]  /*0920*/  STS [R34], R31 ;  /* 0x0000001f22007388 */ /* 0x0001e60000000800 */
[C---:B------:R-:W-:Y:S01]  /*0930*/  FMUL R37, R30.reuse, R37 ;  /* 0x000000251e257220 */ /* 0x040fe20000400000 */
[----:B------:R2:W-:Y:S03]  /*0940*/  STS [R34+0x40], R29 ;  /* 0x0000401d22007388 */ /* 0x0005e60000000800 */
[----:B------:R-:W-:Y:S01]  /*0950*/  FFMA.FTZ R37, R30, R37, R30 ;  /* 0x000000251e257223 */ /* 0x000fe2000001001e */
[----:B------:R-:W-:Y:S01]  /*0960*/  BAR.SYNC.DEFER_BLOCKING 0x0 ;  /* 0x0000000000007b1d */ /* 0x000fe20000010000 */
[----:B0-----:R-:W-:Y:S01]  /*0970*/  FSEL R31, R21, 127, P6 ;  /* 0x42fe0000151f7808 */ /* 0x001fe20003000000 */
[----:B--2---:R-:W-:-:S05]  /*0980*/  FADD.FTZ R34, |R23|, -RZ ;  /* 0x800000ff17227221 */ /* 0x004fca0000010200 */
[----:B------:R-:W-:Y:S01]  /*0990*/  FSETP.GEU.AND P0, PT, R34, 0.40999999642372131348, PT ;  /* 0x3ed1eb852200780b */ /* 0x000fe20003f0e000 */
[----:B------:R0:W-:Y:S04]  /*09a0*/  @!P2 STG.E.128 desc[UR6][R16.64], R12 ;  /* 0x0000000c1000a986 */ /* 0x0001e8000c101d06 */
[----:B------:R-:W-:Y:S01]  /*09b0*/  @!P1 STG.E.128 desc[UR6][R4.64], R8 ;  /* 0x0000000804009986 */ /* 0x000fe2000c101d06 */
[----:B0-----:R-:W0:Y:S01]  /*09c0*/  MUFU.EX2 R14, R31 ;  /* 0x0000001f000e7308 */ /* 0x001e220000000800 */
[----:B-1----:R-:W-:Y:S01]  /*09d0*/  FSEL R12, R35, RZ, P0 ;  /* 0x000000ff230c7208 */ /* 0x002fe20000000000 */
[----:B------:R-:W-:-:S03]  /*09e0*/  FMUL R15, R6, 1.4426950216293334961 ;  /* 0x3fb8aa3b060f7820 */ /* 0x000fc60000400000 */
[C---:B------:R-:W-:Y:S01]  /*09f0*/  FSETP.NEU.AND P5, PT, R12.reuse, 128, PT ;  /* 0x430000000c00780b */ /* 0x040fe20003fad000 */
[C---:B------:R-:W-:Y:S02]  /*0a00*/  FFMA.FTZ R13, -R12.reuse, 0.693145751953125, R23 ;  /* 0x3f3172000c0d7823 */ /* 0x040fe40000010117 */
[----:B------:R-:W-:Y:S02]  /*0a10*/  FRND R31, R15 ;  /* 0x0000000f001f7307 */ /* 0x000fe40000201000 */
[C---:B------:R-:W-:Y:S01]  /*0a20*/  FFMA.FTZ R16, -R12.reuse, 1.428606765330187045e-06, R13 ;  /* 0x35bfbe8e0c107823 */ /* 0x040fe2000001010d */
[----:B------:R-:W-:Y:S01]  /*0a30*/  FSEL R13, R12, 127, P5 ;  /* 0x42fe00000c0d7808 */ /* 0x000fe20002800000 */
[----:B0-----:R-:W-:-:S05]  /*0a40*/  FADD R17, R14, -1 ;  /* 0xbf8000000e117421 */ /* 0x001fca0000000000 */
[----:B------:R-:W0:Y:S01]  /*0a50*/  MUFU.EX2 R13, R13 ;  /* 0x0000000d000d7308 */ /* 0x000e220000000800 */
[----:B------:R-:W-:Y:S01]  /*0a60*/  FFMA.FTZ R14, R14, R37, R17 ;  /* 0x000000250e0e7223 */ /* 0x000fe20000010011 */
[----:B------:R-:W-:-:S03]  /*0a70*/  FFMA.FTZ R17, R16, R25, 0.0083824126049876213074 ;  /* 0x3c09566310117423 */ /* 0x000fc60000010019 */
[----:B------:R-:W-:Y:S01]  /*0a80*/  @!P6 FADD R14, R14, R14 ;  /* 0x0000000e0e0ee221 */ /* 0x000fe20000000000 */
[----:B------:R-:W-:-:S04]  /*0a90*/  FFMA.FTZ R17, R16, R17, 0.041667830199003219604 ;  /* 0x3d2aabe310117423 */ /* 0x000fc80000010011 */
[----:B------:R-:W-:Y:S01]  /*0aa0*/  FFMA.FTZ R35, R16, R17, 0.16666397452354431152 ;  /* 0x3e2aa9f610237423 */ /* 0x000fe20000010011 */
[----:B------:R-:W-:-:S03]  /*0ab0*/  FADD.FTZ R17, |R6|, -RZ ;  /* 0x800000ff06117221 */ /* 0x000fc60000010200 */
[C---:B------:R-:W-:Y:S01]  /*0ac0*/  FFMA.FTZ R35, R16.reuse, R35, 0.49999994039535522461 ;  /* 0x3efffffe10237423 */ /* 0x040fe20000010023 */
[----:B0-----:R-:W-:Y:S01]  /*0ad0*/  FADD R36, R13, -1 ;  /* 0xbf8000000d247421 */ /* 0x001fe20000000000 */
[----:B------:R-:W-:Y:S02]  /*0ae0*/  FSETP.GEU.AND P0, PT, R17, 0.40999999642372131348, PT ;  /* 0x3ed1eb851100780b */ /* 0x000fe40003f0e000 */
[C---:B------:R-:W-:Y:S02]  /*0af0*/  FMUL R35, R16.reuse, R35 ;  /* 0x0000002310237220 */ /* 0x040fe40000400000 */
[----:B------:R-:W-:Y:S02]  /*0b00*/  FSEL R31, R31, RZ, P0 ;  /* 0x000000ff1f1f7208 */ /* 0x000fe40000000000 */
[----:B------:R-:W-:Y:S01]  /*0b10*/  FFMA.FTZ R34, R16, R35, R16 ;  /* 0x0000002310227223 */ /* 0x000fe20000010010 */
[----:B------:R-:W-:Y:S01]  /*0b20*/  FMUL R16, R28, R33 ;  /* 0x000000211c107220 */ /* 0x000fe20000400000 */
[C---:B------:R-:W-:Y:S01]  /*0b30*/  FSETP.NEU.AND P4, PT, R31.reuse, 128, PT ;  /* 0x430000001f00780b */ /* 0x040fe20003f8d000 */
[----:B------:R-:W-:Y:S01]  /*0b40*/  FFMA.FTZ R30, -R31, 0.693145751953125, R6 ;  /* 0x3f3172001f1e7823 */ /* 0x000fe20000010106 */
[----:B------:R-:W-:Y:S01]  /*0b50*/  FFMA.FTZ R28, R13, R34, R36 ;  /* 0x000000220d1c7223 */ /* 0x000fe20000010024 */
[----:B------:R-:W-:Y:S01]  /*0b60*/  FMUL R15, R16, 1.4426950216293334961 ;  /* 0x3fb8aa3b100f7820 */ /* 0x000fe20000400000 */
[C---:B------:R-:W-:Y:S01]  /*0b70*/  FSEL R13, R31.reuse, 127, P4 ;  /* 0x42fe00001f0d7808 */ /* 0x040fe20002000000 */
[----:B------:R-:W-:Y:S01]  /*0b80*/  FFMA.FTZ R30, -R31, 1.428606765330187045e-06, R30 ;  /* 0x35bfbe8e1f1e7823 */ /* 0x000fe2000001011e */
[----:B------:R-:W-:-:S03]  /*0b90*/  @!P5 FADD R28, R28, R28 ;  /* 0x0000001c1c1cd221 */ /* 0x000fc60000000000 */
[C---:B------:R-:W-:Y:S01]  /*0ba0*/  FFMA.FTZ R17, R30.reuse, R25, 0.0083824126049876213074 ;  /* 0x3c0956631e117423 */ /* 0x040fe20000010019 */
[----:B------:R-:W0:Y:S03]  /*0bb0*/  FRND R15, R15 ;  /* 0x0000000f000f7307 */ /* 0x000e260000201000 */
[----:B------:R-:W-:-:S04]  /*0bc0*/  FFMA.FTZ R17, R30, R17, 0.041667830199003219604 ;  /* 0x3d2aabe31e117423 */ /* 0x000fc80000010011 */
[----:B------:R-:W-:Y:S01]  /*0bd0*/  FFMA.FTZ R33, R30, R17, 0.16666397452354431152 ;  /* 0x3e2aa9f61e217423 */ /* 0x000fe20000010011 */
[----:B------:R-:W1:Y:S01]  /*0be0*/  MUFU.EX2 R13, R13 ;  /* 0x0000000d000d7308 */ /* 0x000e620000000800 */
[----:B------:R-:W-:Y:S02]  /*0bf0*/  FADD.FTZ R17, |R16|, -RZ ;  /* 0x800000ff10117221 */ /* 0x000fe40000010200 */
[----:B------:R-:W-:-:S03]  /*0c00*/  FFMA.FTZ R33, R30, R33, 0.49999994039535522461 ;  /* 0x3efffffe1e217423 */ /* 0x000fc60000010021 */
[----:B------:R-:W-:Y:S01]  /*0c10*/  FSETP.GEU.AND P0, PT, R17, 0.40999999642372131348, PT ;  /* 0x3ed1eb851100780b */ /* 0x000fe20003f0e000 */
[----:B------:R-:W-:-:S03]  /*0c20*/  FMUL R33, R30, R33 ;  /* 0x000000211e217220 */ /* 0x000fc60000400000 */
[----:B0-----:R-:W-:Y:S01]  /*0c30*/  FSEL R15, R15, RZ, P0 ;  /* 0x000000ff0f0f7208 */ /* 0x001fe20000000000 */
[----:B------:R-:W-:-:S03]  /*0c40*/  FFMA.FTZ R30, R30, R33, R30 ;  /* 0x000000211e1e7223 */ /* 0x000fc6000001001e */
[----:B------:R-:W-:Y:S01]  /*0c50*/  FSETP.NEU.AND P0, PT, R15, 128, PT ;  /* 0x430000000f00780b */ /* 0x000fe20003f0d000 */
[----:B-1----:R-:W-:-:S03]  /*0c60*/  FADD R34, R13, -1 ;  /* 0xbf8000000d227421 */ /* 0x002fc60000000000 */
[----:B------:R-:W-:Y:S01]  /*0c70*/  FSEL R33, R15, 127, P0 ;  /* 0x42fe00000f217808 */ /* 0x000fe20000000000 */
[----:B------:R-:W-:Y:S01]  /*0c80*/  FFMA.FTZ R30, R13, R30, R34 ;  /* 0x0000001e0d1e7223 */ /* 0x000fe20000010022 */
[C---:B------:R-:W-:Y:S02]  /*0c90*/  FFMA.FTZ R34, -R15.reuse, 0.693145751953125, R16 ;  /* 0x3f3172000f227823 */ /* 0x040fe40000010110 */
[----:B------:R-:W0:Y:S01]  /*0ca0*/  MUFU.EX2 R17, R33 ;  /* 0x0000002100117308 */ /* 0x000e220000000800 */
[----:B------:R-:W-:Y:S01]  /*0cb0*/  @!P4 FADD R30, R30, R30 ;  /* 0x0000001e1e1ec221 */ /* 0x000fe20000000000 */
[----:B------:R-:W-:-:S04]  /*0cc0*/  FFMA.FTZ R34, -R15, 1.428606765330187045e-06, R34 ;  /* 0x35bfbe8e0f227823 */ /* 0x000fc80000010122 */
[----:B------:R-:W-:-:S04]  /*0cd0*/  FFMA.FTZ R13, R34, R25, 0.0083824126049876213074 ;  /* 0x3c095663220d7423 */ /* 0x000fc80000010019 */
[----:B------:R-:W-:Y:S01]  /*0ce0*/  FFMA.FTZ R35, R34, R13, 0.041667830199003219604 ;  /* 0x3d2aabe322237423 */ /* 0x000fe2000001000d */
[----:B------:R-:W-:Y:S01]  /*0cf0*/  FFMA R13, R29, R2, 9.9999997473787516356e-06 ;  /* 0x3727c5ac1d0d7423 */ /* 0x000fe20000000002 */
[----:B------:R-:W-:Y:S02]  /*0d00*/  FSEL R29, R21, 127, P6 ;  /* 0x42fe0000151d7808 */ /* 0x000fe40003000000 */
[----:B------:R-:W-:Y:S01]  /*0d10*/  FSETP.NEU.AND P6, PT, R18, RZ, PT ;  /* 0x000000ff1200720b */ /* 0x000fe20003fcd000 */
[C---:B------:R-:W-:Y:S01]  /*0d20*/  FFMA.FTZ R35, R34.reuse, R35, 0.16666397452354431152 ;  /* 0x3e2aa9f622237423 */ /* 0x040fe20000010023 */
[----:B------:R-:W-:Y:S01]  /*0d30*/  FSETP.GT.AND P3, PT, R29, 128, PT ;  /* 0x430000001d00780b */ /* 0x000fe20003f64000 */
[----:B------:R-:W1:Y:S01]  /*0d40*/  MUFU.RSQ R13, R13 ;  /* 0x0000000d000d7308 */ /* 0x000e620000001400 */
[----:B0-----:R-:W-:Y:S01]  /*0d50*/  FADD R36, R17, -1 ;  /* 0xbf80000011247421 */ /* 0x001fe20000000000 */
[----:B------:R-:W-:Y:S01]  /*0d60*/  FFMA.FTZ R35, R34, R35, 0.49999994039535522461 ;  /* 0x3efffffe22237423 */ /* 0x000fe20000010023 */
[----:B------:R-:W-:-:S03]  /*0d70*/  FSEL R14, R14, +INF , !P3 ;  /* 0x7f8000000e0e7808 */ /* 0x000fc60005800000 */
[----:B------:R-:W-:-:S04]  /*0d80*/  FMUL R35, R34, R35 ;  /* 0x0000002322237220 */ /* 0x000fc80000400000 */
[----:B------:R-:W-:-:S04]  /*0d90*/  FFMA.FTZ R34, R34, R35, R34 ;  /* 0x0000002322227223 */ /* 0x000fc80000010022 */
[----:B------:R-:W-:Y:S01]  /*0da0*/  FFMA.FTZ R17, R17, R34, R36 ;  /* 0x0000002211117223 */ /* 0x000fe20000010024 */
[-C--:B-1----:R-:W-:Y:S01]  /*0db0*/  FMUL R22, R22, R13.reuse ;  /* 0x0000000d16167220 */ /* 0x082fe20000400000 */
[-C--:B------:R-:W-:Y:S01]  /*0dc0*/  FMUL R24, R24, R13.reuse ;  /* 0x0000000d18187220 */ /* 0x080fe20000400000 */
[-C--:B------:R-:W-:Y:S01]  /*0dd0*/  FMUL R26, R26, R13.reuse ;  /* 0x0000000d1a1a7220 */ /* 0x080fe20000400000 */
[----:B------:R-:W-:Y:S01]  /*0de0*/  @!P0 FADD R17, R17, R17 ;  /* 0x0000001111118221 */ /* 0x000fe20000000000 */
[C---:B------:R-:W-:Y:S01]  /*0df0*/  FMUL R33, R22.reuse, 1.4426950216293334961 ;  /* 0x3fb8aa3b16217820 */ /* 0x040fe20000400000 */
[----:B------:R-:W-:Y:S01]  /*0e00*/  FADD.FTZ R21, |R22|, -RZ ;  /* 0x800000ff16157221 */ /* 0x000fe20000010200 */
[----:B------:R-:W-:-:S04]  /*0e10*/  FMUL R20, R20, R13 ;  /* 0x0000000d14147220 */ /* 0x000fc80000400000 */
[----:B------:R-:W0:Y:S01]  /*0e20*/  FRND R33, R33 ;  /* 0x0000002100217307 */ /* 0x000e220000201000 */
[----:B------:R-:W-:-:S04]  /*0e30*/  FSETP.GEU.AND P3, PT, R21, 0.40999999642372131348, PT ;  /* 0x3ed1eb851500780b */ /* 0x000fc80003f6e000 */
[----:B0-----:R-:W-:Y:S02]  /*0e40*/  FSEL R21, R33, RZ, P3 ;  /* 0x000000ff21157208 */ /* 0x001fe40001800000 */
[----:B------:R-:W-:Y:S01]  /*0e50*/  FSETP.GEU.AND P3, PT, R29, -25, PT ;  /* 0xc1c800001d00780b */ /* 0x000fe20003f6e000 */
[----:B------:R-:W-:-:S03]  /*0e60*/  FADD R29, R18, R18 ;  /* 0x00000012121d7221 */ /* 0x000fc60000000000 */
[----:B------:R-:W-:Y:S01]  /*0e70*/  @P6 FSEL R29, R14, -1, P3 ;  /* 0xbf8000000e1d6808 */ /* 0x000fe20001800000 */
[C---:B------:R-:W-:Y:S01]  /*0e80*/  FFMA.FTZ R14, -R21.reuse, 0.693145751953125, R22 ;  /* 0x3f317200150e7823 */ /* 0x040fe20000010116 */
[----:B------:R-:W-:Y:S02]  /*0e90*/  FSETP.NEU.AND P3, PT, R21, 128, PT ;  /* 0x430000001500780b */ /* 0x000fe40003f6d000 */
[----:B------:R-:W-:Y:S01]  /*0ea0*/  FSETP.NEU.AND P6, PT, R23, RZ, PT ;  /* 0x000000ff1700720b */ /* 0x000fe20003fcd000 */
[C---:B------:R-:W-:Y:S01]  /*0eb0*/  FFMA.FTZ R14, -R21.reuse, 1.428606765330187045e-06, R14 ;  /* 0x35bfbe8e150e7823 */ /* 0x040fe2000001010e */
[----:B------:R-:W-:-:S03]  /*0ec0*/  FSEL R21, R21, 127, P3 ;  /* 0x42fe000015157808 */ /* 0x000fc60001800000 */
[----:B------:R-:W-:-:S04]  /*0ed0*/  FFMA.FTZ R33, R14, R25, 0.0083824126049876213074 ;  /* 0x3c0956630e217423 */ /* 0x000fc80000010019 */
[C---:B------:R-:W-:Y:S02]  /*0ee0*/  FFMA.FTZ R35, R14.reuse, R33, 0.041667830199003219604 ;  /* 0x3d2aabe30e237423 */ /* 0x040fe40000010021 */
[----:B------:R-:W0:Y:S02]  /*0ef0*/  MUFU.EX2 R33, R21 ;  /* 0x0000001500217308 */ /* 0x000e240000000800 */
[----:B------:R-:W-:-:S04]  /*0f00*/  FFMA.FTZ R35, R14, R35, 0.16666397452354431152 ;  /* 0x3e2aa9f60e237423 */ /* 0x000fc80000010023 */
[----:B------:R-:W-:-:S04]  /*0f10*/  FFMA.FTZ R35, R14, R35, 0.49999994039535522461 ;  /* 0x3efffffe0e237423 */ /* 0x000fc80000010023 */
[----:B------:R-:W-:-:S04]  /*0f20*/  FMUL R35, R14, R35 ;  /* 0x000000230e237220 */ /* 0x000fc80000400000 */
[----:B------:R-:W-:Y:S01]  /*0f30*/  FFMA.FTZ R14, R14, R35, R14 ;  /* 0x000000230e0e7223 */ /* 0x000fe2000001000e */
[----:B0-----:R-:W-:-:S04]  /*0f40*/  FADD R34, R33, -1 ;  /* 0xbf80000021227421 */ /* 0x001fc80000000000 */
[----:B------:R-:W-:Y:S01]  /*0f50*/  FFMA.FTZ R14, R33, R14, R34 ;  /* 0x0000000e210e7223 */ /* 0x000fe20000010022 */
[----:B------:R-:W-:-:S03]  /*0f60*/  FSEL R33, R12, 127, P5 ;  /* 0x42fe00000c217808 */ /* 0x000fc60002800000 */
[----:B------:R-:W-:Y:S01]  /*0f70*/  @!P3 FADD R14, R14, R14 ;  /* 0x0000000e0e0eb221 */ /* 0x000fe20000000000 */
[----:B------:R-:W-:-:S04]  /*0f80*/  FSETP.GT.AND P5, PT, R33, 128, PT ;  /* 0x430000002100780b */ /* 0x000fc80003fa4000 */
[----:B------:R-:W-:Y:S01]  /*0f90*/  FSEL R12, R28, +INF , !P5 ;  /* 0x7f8000001c0c7808 */ /* 0x000fe20006800000 */
[----:B------:R-:W-:Y:S01]  /*0fa0*/  FADD R28, R23, R23 ;  /* 0x00000017171c7221 */ /* 0x000fe20000000000 */
[----:B------:R-:W-:Y:S02]  /*0fb0*/  FSETP.GEU.AND P5, PT, R33, -25, PT ;  /* 0xc1c800002100780b */ /* 0x000fe40003fae000 */
[----:B------:R-:W-:Y:S01]  /*0fc0*/  FSEL R33, R31, 127, P4 ;  /* 0x42fe00001f217808 */ /* 0x000fe20002000000 */
[----:B------:R-:W-:Y:S01]  /*0fd0*/  FADD.FTZ R31, |R24|, -RZ ;  /* 0x800000ff181f7221 */ /* 0x000fe20000010200 */
[----:B------:R-:W-:Y:S01]  /*0fe0*/  @P6 FSEL R28, R12, -1, P5 ;  /* 0xbf8000000c1c6808 */ /* 0x000fe20002800000 */
[----:B------:R-:W-:Y:S01]  /*0ff0*/  FMUL R12, R24, 1.4426950216293334961 ;  /* 0x3fb8aa3b180c7820 */ /* 0x000fe20000400000 */
[----:B------:R-:W-:Y:S02]  /*1000*/  FSETP.GT.AND P6, PT, R33, 128, PT ;  /* 0x430000002100780b */ /* 0x000fe40003fc4000 */
[----:B------:R-:W-:Y:S01]  /*1010*/  FSETP.GEU.AND P4, PT, R31, 0.40999999642372131348, PT ;  /* 0x3ed1eb851f00780b */ /* 0x000fe20003f8e000 */
[----:B------:R-:W-:Y:S01]  /*1020*/  FADD R31, R6, R6 ;  /* 0x00000006061f7221 */ /* 0x000fe20000000000 */
[----:B------:R-:W-:Y:S01]  /*1030*/  FSEL R30, R30, +INF , !P6 ;  /* 0x7f8000001e1e7808 */ /* 0x000fe20007000000 */
[----:B------:R-:W0:Y:S01]  /*1040*/  FRND R12, R12 ;  /* 0x0000000c000c7307 */ /* 0x000e220000201000 */
[----:B------:R-:W-:-:S02]  /*1050*/  FSETP.GEU.AND P6, PT, R33, -25, PT ;  /* 0xc1c800002100780b */ /* 0x000fc40003fce000 */
[----:B------:R-:W-:Y:S02]  /*1060*/  FSETP.NEU.AND P5, PT, R6, RZ, PT ;  /* 0x000000ff0600720b */ /* 0x000fe40003fad000 */
[----:B0-----:R-:W-:-:S11]  /*1070*/  FSEL R33, R12, RZ, P4 ;  /* 0x000000ff0c217208 */ /* 0x001fd60002000000 */
[----:B------:R-:W-:Y:S02]  /*1080*/  @P5 FSEL R31, R30, -1, P6 ;  /* 0xbf8000001e1f5808 */ /* 0x000fe40003000000 */
[C---:B------:R-:W-:Y:S01]  /*1090*/  FSETP.NEU.AND P4, PT, R33.reuse, 128, PT ;  /* 0x430000002100780b */ /* 0x040fe20003f8d000 */
[----:B------:R-:W-:Y:S01]  /*10a0*/  FFMA.FTZ R12, -R33, 0.693145751953125, R24 ;  /* 0x3f317200210c7823 */ /* 0x000fe20000010118 */
[----:B------:R-:W-:-:S03]  /*10b0*/  FSETP.NEU.AND P5, PT, R16, RZ, PT ;  /* 0x000000ff1000720b */ /* 0x000fc60003fad000 */
[C---:B------:R-:W-:Y:S01]  /*10c0*/  FFMA.FTZ R12, -R33.reuse, 1.428606765330187045e-06, R12 ;  /* 0x35bfbe8e210c7823 */ /* 0x040fe2000001010c */
[----:B------:R-:W-:-:S03]  /*10d0*/  FSEL R33, R33, 127, P4 ;  /* 0x42fe000021217808 */ /* 0x000fc60002000000 */
[C---:B------:R-:W-:Y:S01]  /*10e0*/  FFMA.FTZ R35, R12.reuse, R25, 0.0083824126049876213074 ;  /* 0x3c0956630c237423 */ /* 0x040fe20000010019 */
[----:B------:R-:W0:Y:S03]  /*10f0*/  MUFU.EX2 R30, R33 ;  /* 0x00000021001e7308 */ /* 0x000e260000000800 */
[----:B------:R-:W-:-:S04]  /*1100*/  FFMA.FTZ R35, R12, R35, 0.041667830199003219604 ;  /* 0x3d2aabe30c237423 */ /* 0x000fc80000010023 */
[----:B------:R-:W-:-:S04]  /*1110*/  FFMA.FTZ R35, R12, R35, 0.16666397452354431152 ;  /* 0x3e2aa9f60c237423 */ /* 0x000fc80000010023 */
[----:B------:R-:W-:-:S04]  /*1120*/  FFMA.FTZ R35, R12, R35, 0.49999994039535522461 ;  /* 0x3efffffe0c237423 */ /* 0x000fc80000010023 */
[----:B------:R-:W-:Y:S01]  /*1130*/  FMUL R35, R12, R35 ;  /* 0x000000230c237220 */ /* 0x000fe20000400000 */
[----:B0-----:R-:W-:-:S03]  /*1140*/  FADD R37, R30, -1 ;  /* 0xbf8000001e257421 */ /* 0x001fc60000000000 */
[----:B------:R-:W-:-:S04]  /*1150*/  FFMA.FTZ R35, R12, R35, R12 ;  /* 0x000000230c237223 */ /* 0x000fc8000001000c */
[----:B------:R-:W-:Y:S01]  /*1160*/  FFMA.FTZ R12, R30, R35, R37 ;  /* 0x000000231e0c7223 */ /* 0x000fe20000010025 */
[C---:B------:R-:W-:Y:S01]  /*1170*/  FMUL R30, R26.reuse, 1.4426950216293334961 ;  /* 0x3fb8aa3b1a1e7820 */ /* 0x040fe20000400000 */
[----:B------:R-:W-:Y:S01]  /*1180*/  FSEL R35, R15, 127, P0 ;  /* 0x42fe00000f237808 */ /* 0x000fe20000000000 */
[----:B------:R-:W-:Y:S01]  /*1190*/  FADD.FTZ R15, |R26|, -RZ ;  /* 0x800000ff1a0f7221 */ /* 0x000fe20000010200 */
[----:B------:R0:W1:Y:S01]  /*11a0*/  LDS R37, [R27] ;  /* 0x000000001b257984 */ /* 0x0000620000000800 */
[----:B------:R-:W-:Y:S01]  /*11b0*/  @!P4 FADD R12, R12, R12 ;  /* 0x0000000c0c0cc221 */ /* 0x000fe20000000000 */
[----:B------:R-:W-:Y:S02]  /*11c0*/  BAR.SYNC.DEFER_BLOCKING 0x0 ;  /* 0x0000000000007b1d */ /* 0x000fe40000010000 */
[----:B------:R-:W-:Y:S02]  /*11d0*/  FSETP.GEU.AND P0, PT, R15, 0.40999999642372131348, PT ;  /* 0x3ed1eb850f00780b */ /* 0x000fe40003f0e000 */
[----:B------:R-:W-:Y:S01]  /*11e0*/  FSETP.GT.AND P6, PT, R35, 128, PT ;  /* 0x430000002300780b */ /* 0x000fe20003fc4000 */
[----:B0-----:R-:W-:Y:S01]  /*11f0*/  FADD R27, R26, R26 ;  /* 0x0000001a1a1b7221 */ /* 0x001fe20000000000 */
[----:B------:R-:W-:Y:S01]  /*1200*/  FSETP.GT.AND P4, PT, R33, 128, PT ;  /* 0x430000002100780b */ /* 0x000fe20003f84000 */
[----:B------:R-:W0:Y:S01]  /*1210*/  FRND R30, R30 ;  /* 0x0000001e001e7307 */ /* 0x000e220000201000 */
[----:B------:R-:W-:Y:S01]  /*1220*/  FSEL R34, R17, +INF , !P6 ;  /* 0x7f80000011227808 */ /* 0x000fe20007000000 */
[----:B------:R-:W-:Y:S01]  /*1230*/  FADD R17, R16, R16 ;  /* 0x0000001010117221 */ /* 0x000fe20000000000 */
[----:B------:R-:W-:-:S02]  /*1240*/  FSETP.GEU.AND P6, PT, R35, -25, PT ;  /* 0xc1c800002300780b */ /* 0x000fc40003fce000 */
[----:B------:R-:W-:Y:S02]  /*1250*/  FSEL R12, R12, +INF , !P4 ;  /* 0x7f8000000c0c7808 */ /* 0x000fe40006000000 */
[----:B------:R-:W-:Y:S02]  /*1260*/  @P5 FSEL R17, R34, -1, P6 ;  /* 0xbf80000022115808 */ /* 0x000fe40003000000 */
[----:B------:R-:W-:Y:S02]  /*1270*/  FSETP.NEU.AND P5, PT, R22, RZ, PT ;  /* 0x000000ff1600720b */ /* 0x000fe40003fad000 */
[----:B------:R-:W-:Y:S02]  /*1280*/  FSETP.GT.AND P6, PT, R21, 128, PT ;  /* 0x430000001500780b */ /* 0x000fe40003fc4000 */
[----:B------:R-:W-:Y:S02]  /*1290*/  FSETP.NEU.AND P4, PT, R26, RZ, PT ;  /* 0x000000ff1a00720b */ /* 0x000fe40003f8d000 */
[----:B0-----:R-:W-:-:S02]  /*12a0*/  FSEL R15, R30, RZ, P0 ;  /* 0x000000ff1e0f7208 */ /* 0x001fc40000000000 */
[----:B------:R-:W-:Y:S02]  /*12b0*/  FSEL R14, R14, +INF , !P6 ;  /* 0x7f8000000e0e7808 */ /* 0x000fe40007000000 */
[C---:B------:R-:W-:Y:S01]  /*12c0*/  FSETP.NEU.AND P0, PT, R15.reuse, 128, PT ;  /* 0x430000000f00780b */ /* 0x040fe20003f0d000 */
[----:B------:R-:W-:Y:S01]  /*12d0*/  FFMA.FTZ R30, -R15, 0.693145751953125, R26 ;  /* 0x3f3172000f1e7823 */ /* 0x000fe2000001011a */
[----:B------:R-:W-:Y:S01]  /*12e0*/  FSETP.GEU.AND P6, PT, R21, -25, PT ;  /* 0xc1c800001500780b */ /* 0x000fe20003fce000 */
[----:B------:R-:W-:Y:S01]  /*12f0*/  FADD R21, R22, R22 ;  /* 0x0000001616157221 */ /* 0x000fe20000000000 */
[C---:B------:R-:W-:Y:S01]  /*1300*/  FSEL R34, R15.reuse, 127, P0 ;  /* 0x42fe00000f227808 */ /* 0x040fe20000000000 */
[----:B------:R-:W-:Y:S01]  /*1310*/  FFMA.FTZ R30, -R15, 1.428606765330187045e-06, R30 ;  /* 0x35bfbe8e0f1e7823 */ /* 0x000fe2000001011e */
[----:B------:R-:W-:Y:S02]  /*1320*/  @P5 FSEL R21, R14, -1, P6 ;  /* 0xbf8000000e155808 */ /* 0x000fe40003000000 */
[----:B------:R-:W-:Y:S01]  /*1330*/  FSETP.NEU.AND P5, PT, R24, RZ, PT ;  /* 0x000000ff1800720b */ /* 0x000fe20003fad000 */
[----:B------:R-:W-:Y:S01]  /*1340*/  FFMA.FTZ R13, R30, R25, 0.0083824126049876213074 ;  /* 0x3c0956631e0d7423 */ /* 0x000fe20000010019 */
[----:B------:R-:W-:Y:S01]  /*1350*/  FSETP.GEU.AND P6, PT, R33, -25, PT ;  /* 0xc1c800002100780b */ /* 0x000fe20003fce000 */
[----:B-1----:R-:W-:-:S02]  /*1360*/  FFMA R37, R37, R2, 9.9999997473787516356e-06 ;  /* 0x3727c5ac25257423 */ /* 0x002fc40000000002 */
[C---:B------:R-:W-:Y:S02]  /*1370*/  FFMA.FTZ R15, R30.reuse, R13, 0.041667830199003219604 ;  /* 0x3d2aabe31e0f7423 */ /* 0x040fe4000001000d */
[----:B------:R-:W0:Y:S02]  /*1380*/  MUFU.EX2 R13, R34 ;  /* 0x00000022000d7308 */ /* 0x000e240000000800 */
[----:B------:R-:W-:-:S04]  /*1390*/  FFMA.FTZ R15, R30, R15, 0.16666397452354431152 ;  /* 0x3e2aa9f61e0f7423 */ /* 0x000fc8000001000f */
[C---:B------:R-:W-:Y:S02]  /*13a0*/  FFMA.FTZ R15, R30.reuse, R15, 0.49999994039535522461 ;  /* 0x3efffffe1e0f7423 */ /* 0x040fe4000001000f */
[----:B------:R-:W-:Y:S02]  /*13b0*/  MUFU.RSQ R37, R37 ;  /* 0x0000002500257308 */ /* 0x000fe40000001400 */
[----:B------:R-:W-:-:S04]  /*13c0*/  FMUL R15, R30, R15 ;  /* 0x0000000f1e0f7220 */ /* 0x000fc80000400000 */
[----:B------:R-:W-:Y:S01]  /*13d0*/  FFMA.FTZ R30, R30, R15, R30 ;  /* 0x0000000f1e1e7223 */ /* 0x000fe2000001001e */
[----:B------:R-:W-:Y:S01]  /*13e0*/  FMUL R15, R20, 1.4426950216293334961 ;  /* 0x3fb8aa3b140f7820 */ /* 0x000fe20000400000 */
[----:B0-----:R-:W-:-:S04]  /*13f0*/  FADD R36, R13, -1 ;  /* 0xbf8000000d247421 */ /* 0x001fc80000000000 */
[----:B------:R-:W-:Y:S01]  /*1400*/  FFMA.FTZ R13, R13, R30, R36 ;  /* 0x0000001e0d0d7223 */ /* 0x000fe20000010024 */
[----:B------:R-:W0:Y:S01]  /*1410*/  FRND R15, R15 ;  /* 0x0000000f000f7307 */ /* 0x000e220000201000 */
[----:B------:R-:W-:Y:S02]  /*1420*/  FADD.FTZ R30, |R20|, -RZ ;  /* 0x800000ff141e7221 */ /* 0x000fe40000010200 */
[----:B------:R-:W-:Y:S01]  /*1430*/  @!P0 FADD R13, R13, R13 ;  /* 0x0000000d0d0d8221 */ /* 0x000fe20000000000 */
[----:B------:R-:W-:Y:S02]  /*1440*/  FSETP.GT.AND P0, PT, R34, 128, PT ;  /* 0x430000002200780b */ /* 0x000fe40003f04000 */
[----:B------:R-:W-:Y:S02]  /*1450*/  FSETP.GEU.AND P3, PT, R30, 0.40999999642372131348, PT ;  /* 0x3ed1eb851e00780b */ /* 0x000fe40003f6e000 */
[----:B------:R-:W-:Y:S02]  /*1460*/  FSEL R13, R13, +INF , !P0 ;  /* 0x7f8000000d0d7808 */ /* 0x000fe40004000000 */
[----:B------:R-:W-:-:S04]  /*1470*/  LOP3.LUT P0, RZ, R32, 0xe0, RZ, 0xc0, !PT ;  /* 0x000000e020ff7812 */ /* 0x000fc8000780c0ff */
[----:B------:R-:W-:Y:S02]  /*1480*/  ISETP.LT.AND P0, PT, R19, 0x80, !P0 ;  /* 0x000000801300780c */ /* 0x000fe40004701270 */
[----:B0-----:R-:W-:-:S04]  /*1490*/  FSEL R35, R15, RZ, P3 ;  /* 0x000000ff0f237208 */ /* 0x001fc80001800000 */
[C---:B------:R-:W-:Y:S01]  /*14a0*/  FSETP.NEU.AND P3, PT, R35.reuse, 128, PT ;  /* 0x430000002300780b */ /* 0x040fe20003f6d000 */
[----:B------:R-:W-:-:S04]  /*14b0*/  FFMA.FTZ R14, -R35, 0.693145751953125, R20 ;  /* 0x3f317200230e7823 */ /* 0x000fc80000010114 */
        /* <DEDUP_REMOVED lines=11> */
[----:B------:R-:W-:Y:S01]  /*1570*/  FADD R25, R24, R24 ;  /* 0x0000001818197221 */ /* 0x000fe20000000000 */
[----:B------:R-:W0:Y:S01]  /*1580*/  LDC.64 R14, c[0x0][0x230] ;  /* 0x00008c00ff0e7b82 */ /* 0x000e220000000a00 */
[----:B------:R-:W-:Y:S01]  /*1590*/  @P5 FSEL R25, R12, -1, P6 ;  /* 0xbf8000000c195808 */ /* 0x000fe20003000000 */
[----:B------:R-:W-:Y:S01]  /*15a0*/  @!P3 FADD R30, R30, R30 ;  /* 0x0000001e1e1eb221 */ /* 0x000fe20000000000 */
[----:B------:R-:W-:Y:S02]  /*15b0*/  FSETP.GEU.AND P5, PT, R34, -25, PT ;  /* 0xc1c800002200780b */ /* 0x000fe40003fae000 */
[----:B------:R-:W-:Y:S02]  /*15c0*/  FSETP.GT.AND P6, PT, R16, RZ, PT ;  /* 0x000000ff1000720b */ /* 0x000fe40003fc4000 */
[----:B------:R-:W-:Y:S02]  /*15d0*/  @P4 FSEL R27, R13, -1, P5 ;  /* 0xbf8000000d1b4808 */ /* 0x000fe40002800000 */
[----:B------:R-:W1:Y:S01]  /*15e0*/  LDC.64 R12, c[0x0][0x218] ;  /* 0x00008600ff0c7b82 */ /* 0x000e620000000a00 */
[----:B------:R-:W-:-:S02]  /*15f0*/  FSETP.GT.AND P5, PT, R35, 128, PT ;  /* 0x430000002300780b */ /* 0x000fc40003fa4000 */
[----:B------:R-:W-:Y:S02]  /*1600*/  FSETP.NEU.AND P3, PT, R20, RZ, PT ;  /* 0x000000ff1400720b */ /* 0x000fe40003f6d000 */
[----:B------:R-:W-:Y:S02]  /*1610*/  FSETP.GEU.AND P4, PT, R35, -25, PT ;  /* 0xc1c800002300780b */ /* 0x000fe40003f8e000 */
[----:B------:R-:W-:Y:S02]  /*1620*/  FSEL R30, R30, +INF , !P5 ;  /* 0x7f8000001e1e7808 */ /* 0x000fe40006800000 */
[----:B------:R-:W-:Y:S02]  /*1630*/  FSETP.GT.AND P5, PT, R18, RZ, PT ;  /* 0x000000ff1200720b */ /* 0x000fe40003fa4000 */
[----:B------:R-:W-:Y:S02]  /*1640*/  FSEL R11, R30, -1, P4 ;  /* 0xbf8000001e0b7808 */ /* 0x000fe40002000000 */
[----:B------:R-:W-:Y:S01]  /*1650*/  FSETP.GT.AND P4, PT, R26, RZ, PT ;  /* 0x000000ff1a00720b */ /* 0x000fe20003f84000 */
[----:B0-----:R-:W-:Y:S01]  /*1660*/  IMAD.WIDE R2, R3, 0x4, R14 ;  /* 0x0000000403027825 */ /* 0x001fe200078e020e */
[----:B------:R-:W-:-:S03]  /*1670*/  FSEL R4, R18, R29, P5 ;  /* 0x0000001d12047208 */ /* 0x000fc60002800000 */
[----:B------:R-:W-:Y:S01]  /*1680*/  @!P3 FADD R11, R20, R20 ;  /* 0x00000014140bb221 */ /* 0x000fe20000000000 */
[----:B------:R-:W-:Y:S01]  /*1690*/  FSEL R10, R26, R27, P4 ;  /* 0x0000001b1a0a7208 */ /* 0x000fe20002000000 */
[----:B------:R-:W-:Y:S01]  /*16a0*/  IMAD.WIDE R14, R7, 0x4, R14 ;  /* 0x00000004070e7825 */ /* 0x000fe200078e020e */
[----:B------:R-:W-:Y:S02]  /*16b0*/  FSEL R7, R16, R17, P6 ;  /* 0x0000001110077208 */ /* 0x000fe40003000000 */
[----:B------:R-:W0:Y:S01]  /*16c0*/  LDC.64 R16, c[0x0][0x228] ;  /* 0x00008a00ff107b82 */ /* 0x000e220000000a00 */
[----:B------:R-:W-:Y:S01]  /*16d0*/  FSETP.GT.AND P6, PT, R6, RZ, PT ;  /* 0x000000ff0600720b */ /* 0x000fe20003fc4000 */
[----:B-1----:R-:W-:Y:S01]  /*16e0*/  IMAD.WIDE R12, R19, 0x4, R12 ;  /* 0x00000004130c7825 */ /* 0x002fe200078e020c */
[----:B------:R-:W-:Y:S02]  /*16f0*/  FSETP.GT.AND P4, PT, R24, RZ, PT ;  /* 0x000000ff1800720b */ /* 0x000fe40003f84000 */
[----:B------:R-:W-:-:S02]  /*1700*/  FSEL R6, R6, R31, P6 ;  /* 0x0000001f06067208 */ /* 0x000fc40003000000 */
[C---:B------:R-:W-:Y:S01]  /*1710*/  FSETP.GT.AND P6, PT, R23.reuse, RZ, PT ;  /* 0x000000ff1700720b */ /* 0x040fe20003fc4000 */
[----:B------:R1:W-:Y:S01]  /*1720*/  @P0 STG.E desc[UR6][R12.64], R37 ;  /* 0x000000250c000986 */ /* 0x0003e2000c101906 */
[----:B------:R-:W-:Y:S02]  /*1730*/  FSETP.GT.AND P5, PT, R22, RZ, PT ;  /* 0x000000ff1600720b */ /* 0x000fe40003fa4000 */
[----:B------:R-:W-:Y:S02]  /*1740*/  FSETP.GT.AND P3, PT, R20, RZ, PT ;  /* 0x000000ff1400720b */ /* 0x000fe40003f64000 */
[----:B------:R-:W-:Y:S02]  /*1750*/  FSEL R5, R23, R28, P6 ;  /* 0x0000001c17057208 */ /* 0x000fe40003000000 */
[----:B------:R-:W-:Y:S02]  /*1760*/  FSEL R9, R24, R25, P4 ;  /* 0x0000001918097208 */ /* 0x000fe40002000000 */
[----:B------:R-:W-:Y:S01]  /*1770*/  FSEL R8, R22, R21, P5 ;  /* 0x0000001516087208 */ /* 0x000fe20002800000 */
[----:B------:R1:W-:Y:S01]  /*1780*/  @!P2 STG.E.128 desc[UR6][R2.64], R4 ;  /* 0x000000040200a986 */ /* 0x0003e2000c101d06 */
[----:B------:R-:W-:-:S05]  /*1790*/  FSEL R11, R20, R11, P3 ;  /* 0x0000000b140b7208 */ /* 0x000fca0001800000 */
[----:B------:R1:W-:Y:S01]  /*17a0*/  @!P1 STG.E.128 desc[UR6][R14.64], R8 ;  /* 0x000000080e009986 */ /* 0x0003e2000c101d06 */
[----:B0-----:R-:W-:Y:S01]  /*17b0*/  IMAD.WIDE R16, R19, 0x4, R16 ;  /* 0x0000000413107825 */ /* 0x001fe200078e0210 */
[----:B------:R-:W-:Y:S06]  /*17c0*/  @!P0 EXIT ;  /* 0x000000000000894d */ /* 0x000fec0003800000 */
[----:B-1----:R-:W-:-:S05]  /*17d0*/  FMUL R3, R0, 0.015625 ;  /* 0x3c80000000037820 */ /* 0x002fca0000400000 */
[----:B------:R-:W-:Y:S01]  /*17e0*/  STG.E desc[UR6][R16.64], R3 ;  /* 0x0000000310007986 */ /* 0x000fe2000c101906 */
[----:B------:R-:W-:Y:S05]  /*17f0*/  EXIT ;  /* 0x000000000000794d */ /* 0x000fea0003800000 */
.L_x_0:
[----:B------:R-:W-:-:S00]  /*1800*/  BRA `(.L_x_0) ;  /* 0xfffffffc00fc7947 */ /* 0x000fc0000383ffff */
[----:B------:R-:W-:-:S00]  /*1810*/  NOP ;  /* 0x0000000000007918 */ /* 0x000fc00000000000 */
        /* <DEDUP_REMOVED lines=14> */
.L_x_1:


//--------------------- .nv.global.init           --------------------------
	.section	.nv.global.init,"aw",@progbits
.nv.global.init:
	.type		_$_str,@object
	.size		_$_str,(.L_0 - _$_str)
_$_str:
        /*0000*/ 	.byte	0x5f, 0x5f, 0x43, 0x55, 0x44, 0x41, 0x5f, 0x46, 0x54, 0x5a, 0x00
.L_0:


//--------------------- .nv.shared.triton_per_fused__native_batch_norm_legit_convolution_elu_7 --------------------------
	.section	.nv.shared.triton_per_fused__native_batch_norm_legit_convolution_elu_7,"aw",@nobits
	.sectionflags	@""
	.align	16
	.zero		1024


//--------------------- .nv.constant0.triton_per_fused__native_batch_norm_legit_convolution_elu_7 --------------------------
	.section	.nv.constant0.triton_per_fused__native_batch_norm_legit_convolution_elu_7,"a",@progbits
	.sectionflags	@""
	.align	4
.nv.constant0.triton_per_fused__native_batch_norm_legit_convolution_elu_7:
	.zero		576
